	.headerflags	@"EF_CUDA_TEXMODE_UNIFIED EF_CUDA_64BIT_ADDRESS EF_CUDA_ACCELERATORS EF_CUDA_SM90 EF_CUDA_VIRTUAL_SM(EF_CUDA_SM90)"
	.elftype	@"ET_EXEC"


//--------------------- .nv.info                  --------------------------
	.section	.nv.info,"",@"SHT_CUDA_INFO"
	.align	4


	//----- nvinfo : EIATTR_REGCOUNT
	.align		4
        /*0000*/ 	.byte	0x04, 0x2f
        /*0002*/ 	.short	(.L_1 - .L_0)
	.align		4
.L_0:
        /*0004*/ 	.word	index@(triton_poi_fused_add_div_leaky_relu_mul_6)
        /*0008*/ 	.word	0x00000012


	//----- nvinfo : EIATTR_MIN_STACK_SIZE
	.align		4
.L_1:
        /*000c*/ 	.byte	0x04, 0x12
        /*000e*/ 	.short	(.L_3 - .L_2)
	.align		4
.L_2:
        /*0010*/ 	.word	index@(triton_poi_fused_add_div_leaky_relu_mul_6)
        /*0014*/ 	.word	0x00000000


	//----- nvinfo : EIATTR_FRAME_SIZE
	.align		4
.L_3:
        /*0018*/ 	.byte	0x04, 0x11
        /*001a*/ 	.short	(.L_5 - .L_4)
	.align		4
.L_4:
        /*001c*/ 	.word	index@(triton_poi_fused_add_div_leaky_relu_mul_6)
        /*0020*/ 	.word	0x00000000


	//----- nvinfo : EIATTR_MIN_STACK_SIZE
	.align		4
.L_5:
        /*0024*/ 	.byte	0x04, 0x12
        /*0026*/ 	.short	(.L_7 - .L_6)
	.align		4
.L_6:
        /*0028*/ 	.word	index@(triton_poi_fused_add_div_leaky_relu_mul_6)
        /*002c*/ 	.word	0x00000000
.L_7:


//--------------------- .nv.info.triton_poi_fused_add_div_leaky_relu_mul_6 --------------------------
	.section	.nv.info.triton_poi_fused_add_div_leaky_relu_mul_6,"",@"SHT_CUDA_INFO"
	.sectionflags	@""
	.align	4


	//----- nvinfo : EIATTR_CUDA_API_VERSION
	.align		4
        /*0000*/ 	.byte	0x04, 0x37
        /*0002*/ 	.short	(.L_9 - .L_8)
.L_8:
        /*0004*/ 	.word	0x0000007c


	//----- nvinfo : EIATTR_KPARAM_INFO
	.align		4
.L_9:
        /*0008*/ 	.byte	0x04, 0x17
        /*000a*/ 	.short	(.L_11 - .L_10)
.L_10:
        /*000c*/ 	.word	0x00000000
        /*0010*/ 	.short	0x0004
        /*0012*/ 	.short	0x0020
        /*0014*/ 	.byte	0x00, 0xf0, 0x11, 0x00


	//----- nvinfo : EIATTR_KPARAM_INFO
	.align		4
.L_11:
        /*0018*/ 	.byte	0x04, 0x17
        /*001a*/ 	.short	(.L_13 - .L_12)
.L_12:
        /*001c*/ 	.word	0x00000000
        /*0020*/ 	.short	0x0003
        /*0022*/ 	.short	0x0018
        /*0024*/ 	.byte	0x00, 0xf4, 0x21, 0x00


	//----- nvinfo : EIATTR_KPARAM_INFO
	.align		4
.L_13:
        /*0028*/ 	.byte	0x04, 0x17
        /*002a*/ 	.short	(.L_15 - .L_14)
.L_14:
        /*002c*/ 	.word	0x00000000
        /*0030*/ 	.short	0x0002
        /*0032*/ 	.short	0x0010
        /*0034*/ 	.byte	0x00, 0xf4, 0x21, 0x00


	//----- nvinfo : EIATTR_KPARAM_INFO
	.align		4
.L_15:
        /*0038*/ 	.byte	0x04, 0x17
        /*003a*/ 	.short	(.L_17 - .L_16)
.L_16:
        /*003c*/ 	.word	0x00000000
        /*0040*/ 	.short	0x0001
        /*0042*/ 	.short	0x0008
        /*0044*/ 	.byte	0x00, 0xf4, 0x21, 0x00


	//----- nvinfo : EIATTR_KPARAM_INFO
	.align		4
.L_17:
        /*0048*/ 	.byte	0x04, 0x17
        /*004a*/ 	.short	(.L_19 - .L_18)
.L_18:
        /*004c*/ 	.word	0x00000000
        /*0050*/ 	.short	0x0000
        /*0052*/ 	.short	0x0000
        /*0054*/ 	.byte	0x00, 0xf4, 0x21, 0x00


	//----- nvinfo : EIATTR_SPARSE_MMA_MASK
	.align		4
.L_19:
        /*0058*/ 	.byte	0x03, 0x50
        /*005a*/ 	.short	0x0000


	//----- nvinfo : EIATTR_MAXREG_COUNT
	.align		4
        /*005c*/ 	.byte	0x03, 0x1b
        /*005e*/ 	.short	0x00ff


	//----- nvinfo : EIATTR_EXIT_INSTR_OFFSETS
	.align		4
        /*0060*/ 	.byte	0x04, 0x1c
        /*0062*/ 	.short	(.L_21 - .L_20)


	//   ....[0]....
.L_20:
        /*0064*/ 	.word	0x000002c0


	//   ....[1]....
        /*0068*/ 	.word	0x00000300


	//----- nvinfo : EIATTR_REQNTID
	.align		4
.L_21:
        /*006c*/ 	.byte	0x04, 0x10
        /*006e*/ 	.short	(.L_23 - .L_22)
.L_22:
        /*0070*/ 	.word	0x00000020
        /*0074*/ 	.word	0x00000001
        /*0078*/ 	.word	0x00000001


	//----- nvinfo : EIATTR_CBANK_PARAM_SIZE
	.align		4
.L_23:
        /*007c*/ 	.byte	0x03, 0x19
        /*007e*/ 	.short	0x0024


	//----- nvinfo : EIATTR_PARAM_CBANK
	.align		4
        /*0080*/ 	.byte	0x04, 0x0a
        /*0082*/ 	.short	(.L_25 - .L_24)
	.align		4
.L_24:
        /*0084*/ 	.word	index@(.nv.constant0.triton_poi_fused_add_div_leaky_relu_mul_6)
        /*0088*/ 	.short	0x0210
        /*008a*/ 	.short	0x0024


	//----- nvinfo : EIATTR_SW_WAR
	.align		4
.L_25:
        /*008c*/ 	.byte	0x04, 0x36
        /*008e*/ 	.short	(.L_27 - .L_26)
.L_26:
        /*0090*/ 	.word	0x00000008
.L_27:


//--------------------- .nv.callgraph             --------------------------
	.section	.nv.callgraph,"",@"SHT_CUDA_CALLGRAPH"
	.align	4
	.sectionentsize	8
	.align		4
        /*0000*/ 	.word	0x00000000
	.align		4
        /*0004*/ 	.word	0xffffffff
	.align		4
        /*0008*/ 	.word	0x00000000
	.align		4
        /*000c*/ 	.word	0xfffffffe
	.align		4
        /*0010*/ 	.word	0x00000000
	.align		4
        /*0014*/ 	.word	0xfffffffd
	.align		4
        /*0018*/ 	.word	0x00000000
	.align		4
        /*001c*/ 	.word	0xfffffffc


//--------------------- .text.triton_poi_fused_add_div_leaky_relu_mul_6 --------------------------
	.section	.text.triton_poi_fused_add_div_leaky_relu_mul_6,"ax",@progbits
	.align	128
        .global         triton_poi_fused_add_div_leaky_relu_mul_6
        .type           triton_poi_fused_add_div_leaky_relu_mul_6,@function
        .size           triton_poi_fused_add_div_leaky_relu_mul_6,(.L_x_1 - triton_poi_fused_add_div_leaky_relu_mul_6)
        .other          triton_poi_fused_add_div_leaky_relu_mul_6,@"STO_CUDA_ENTRY STV_DEFAULT"
triton_poi_fused_add_div_leaky_relu_mul_6:
.text.triton_poi_fused_add_div_leaky_relu_mul_6:
[----:B------:R-:W0:Y:S02]  /*0000*/  LDC R1, c[0x0][0x28] ;  /* 0x00000a00ff017b82 */ /* 0x000e240000000800 */
[----:B------:R-:W1:Y:S01]  /*0010*/  S2R R0, SR_TID.X ;  /* 0x0000000000007919 */ /* 0x000e620000002100 */
[----:B------:R-:W2:Y:S01]  /*0020*/  LDC.64 R4, c[0x0][0x218] ;  /* 0x00008600ff047b82 */ /* 0x000ea20000000a00 */
[----:B------:R-:W-:Y:S01]  /*0030*/  IMAD.MOV.U32 R13, RZ, RZ, RZ ;  /* 0x000000ffff0d7224 */ /* 0x000fe200078e00ff */
[----:B------:R-:W-:Y:S01]  /*0040*/  ULDC.64 UR4, c[0x0][0x208] ;  /* 0x0000820000047ab9 */ /* 0x000fe20000000a00 */
[----:B------:R-:W3:Y:S01]  /*0050*/  S2R R9, SR_CTAID.X ;  /* 0x0000000000097919 */ /* 0x000ee20000002500 */
[----:B------:R-:W-:Y:S01]  /*0060*/  CS2R R14, SRZ ;  /* 0x00000000000e7805 */ /* 0x000fe2000001ff00 */
[----:B------:R-:W-:Y:S01]  /*0070*/  ULDC.64 UR6, c[0x0][0x228] ;  /* 0x00008a0000067ab9 */ /* 0x000fe20000000a00 */
[----:B-1----:R-:W-:Y:S01]  /*0080*/  IMAD.SHL.U32 R0, R0, 0x2, RZ ;  /* 0x0000000200007824 */ /* 0x002fe200078e00ff */
[----:B---3--:R-:W-:-:S04]  /*0090*/  SHF.R.S32.HI R2, RZ, 0x19, R9 ;  /* 0x00000019ff027819 */ /* 0x008fc80000011409 */
[----:B------:R-:W-:Y:S02]  /*00a0*/  LOP3.LUT R0, R0, 0x3e, RZ, 0xc0, !PT ;  /* 0x0000003e00007812 */ /* 0x000fe400078ec0ff */
[----:B------:R-:W-:-:S03]  /*00b0*/  SGXT R2, R2, 0x1 ;  /* 0x000000010202781a */ /* 0x000fc60000000200 */
[----:B------:R-:W-:-:S05]  /*00c0*/  IMAD R9, R9, 0x40, R0 ;  /* 0x0000004009097824 */ /* 0x000fca00078e0200 */
[----:B------:R-:W-:Y:S02]  /*00d0*/  LEA.HI R0, R2, R9, RZ, 0x2 ;  /* 0x0000000902007211 */ /* 0x000fe400078f10ff */
[----:B------:R-:W1:Y:S01]  /*00e0*/  LDC.64 R2, c[0x0][0x210] ;  /* 0x00008400ff027b82 */ /* 0x000e620000000a00 */
[----:B------:R-:W-:Y:S02]  /*00f0*/  ISETP.GE.AND P2, PT, R9, 0x40, PT ;  /* 0x000000400900780c */ /* 0x000fe40003f46270 */
[----:B------:R-:W-:-:S04]  /*0100*/  SHF.R.S32.HI R0, RZ, 0x2, R0 ;  /* 0x00000002ff007819 */ /* 0x000fc80000011400 */
[----:B------:R-:W-:-:S04]  /*0110*/  LEA.HI R6, R0, R0, RZ, 0x2 ;  /* 0x0000000000067211 */ /* 0x000fc800078f10ff */
[----:B------:R-:W-:-:S05]  /*0120*/  LOP3.LUT R7, R6, 0xfffffffc, RZ, 0xc0, !PT ;  /* 0xfffffffc06077812 */ /* 0x000fca00078ec0ff */
[----:B------:R-:W-:Y:S01]  /*0130*/  IMAD.IADD R11, R0, 0x1, -R7 ;  /* 0x00000001000b7824 */ /* 0x000fe200078e0a07 */
[----:B------:R-:W-:Y:S01]  /*0140*/  HFMA2.MMA R0, -RZ, RZ, 0, 0 ;  /* 0x00000000ff007435 */ /* 0x000fe200000001ff */
[----:B------:R-:W3:Y:S02]  /*0150*/  LDC.64 R6, c[0x0][0x220] ;  /* 0x00008800ff067b82 */ /* 0x000ee40000000a00 */
[----:B--2---:R-:W-:Y:S01]  /*0160*/  IMAD.WIDE R4, R11, 0x4, R4 ;  /* 0x000000040b047825 */ /* 0x004fe200078e0204 */
[----:B------:R-:W-:-:S03]  /*0170*/  CS2R R10, SRZ ;  /* 0x00000000000a7805 */ /* 0x000fc6000001ff00 */
[C---:B-1----:R-:W-:Y:S01]  /*0180*/  IMAD.WIDE R2, R9.reuse, 0x4, R2 ;  /* 0x0000000409027825 */ /* 0x042fe200078e0202 */
[----:B------:R-:W2:Y:S04]  /*0190*/  @!P2 LDG.E.EL R13, desc[UR4][R4.64] ;  /* 0x00000004040da981 */ /* 0x000ea8000c2e1900 */
[----:B------:R-:W2:Y:S04]  /*01a0*/  @!P2 LDG.E.64 R10, desc[UR4][R2.64] ;  /* 0x00000004020aa981 */ /* 0x000ea8000c1e1b00 */
[----:B------:R-:W4:Y:S01]  /*01b0*/  @!P2 LDG.E.EL R0, desc[UR4][R4.64] ;  /* 0x000000040400a981 */ /* 0x000f22000c2e1900 */
[----:B---3--:R-:W-:-:S05]  /*01c0*/  IMAD.WIDE R6, R9, 0x4, R6 ;  /* 0x0000000409067825 */ /* 0x008fca00078e0206 */
[----:B------:R-:W3:Y:S01]  /*01d0*/  @!P2 LDG.E.64 R14, desc[UR4][R6.64] ;  /* 0x00000004060ea981 */ /* 0x000ee2000c1e1b00 */
[----:B------:R-:W-:-:S04]  /*01e0*/  IADD3 R8, P3, R9, UR6, RZ ;  /* 0x0000000609087c10 */ /* 0x000fc8000ff7e0ff */
[----:B------:R-:W-:Y:S02]  /*01f0*/  LEA.HI.X.SX32 R9, R9, UR7, 0x1, P3 ;  /* 0x0000000709097c11 */ /* 0x000fe400098f0eff */
[----:B--2---:R-:W-:Y:S02]  /*0200*/  FSETP.GT.AND P1, PT, R10, -R13, PT ;  /* 0x8000000d0a00720b */ /* 0x004fe40003f24000 */
[----:B----4-:R-:W-:Y:S02]  /*0210*/  FSETP.GT.AND P0, PT, R11, -R0, PT ;  /* 0x800000000b00720b */ /* 0x010fe40003f04000 */
[----:B------:R-:W-:Y:S02]  /*0220*/  SEL R4, RZ, 0x1, !P1 ;  /* 0x00000001ff047807 */ /* 0x000fe40004800000 */
[----:B------:R-:W-:Y:S01]  /*0230*/  SEL R5, RZ, 0x100, !P0 ;  /* 0x00000100ff057807 */ /* 0x000fe20004000000 */
[----:B------:R-:W-:Y:S01]  /*0240*/  FADD R0, R0, R11 ;  /* 0x0000000b00007221 */ /* 0x000fe20000000000 */
[----:B------:R-:W-:-:S02]  /*0250*/  FADD R13, R13, R10 ;  /* 0x0000000a0d0d7221 */ /* 0x000fc40000000000 */
[----:B------:R-:W-:-:S03]  /*0260*/  IADD3 R5, R4, R5, RZ ;  /* 0x0000000504057210 */ /* 0x000fc60007ffe0ff */
[----:B------:R-:W-:Y:S02]  /*0270*/  @!P1 FMUL R13, R13, 0.20000000298023223877 ;  /* 0x3e4ccccd0d0d9820 */ /* 0x000fe40000400000 */
[----:B------:R-:W-:Y:S01]  /*0280*/  @!P0 FMUL R0, R0, 0.20000000298023223877 ;  /* 0x3e4ccccd00008820 */ /* 0x000fe20000400000 */
[----:B------:R1:W-:Y:S01]  /*0290*/  @!P2 STG.E.U16 desc[UR4][R8.64], R5 ;  /* 0x000000050800a986 */ /* 0x0003e2000c101504 */
[----:B---3--:R-:W-:Y:S02]  /*02a0*/  FFMA R14, R13, 1.4142135381698608398, R14 ;  /* 0x3fb504f30d0e7823 */ /* 0x008fe4000000000e */
[----:B------:R-:W-:Y:S01]  /*02b0*/  FFMA R15, R0, 1.4142135381698608398, R15 ;  /* 0x3fb504f3000f7823 */ /* 0x000fe2000000000f */
[----:B------:R-:W-:Y:S06]  /*02c0*/  @P2 EXIT ;  /* 0x000000000000294d */ /* 0x000fec0003800000 */
[----:B------:R-:W-:Y:S01]  /*02d0*/  FMUL R14, R14, 0.70710676908493041992 ;  /* 0x3f3504f30e0e7820 */ /* 0x000fe20000400000 */
[----:B------:R-:W-:-:S05]  /*02e0*/  FMUL R15, R15, 0.70710676908493041992 ;  /* 0x3f3504f30f0f7820 */ /* 0x000fca0000400000 */
[----:B------:R-:W-:Y:S01]  /*02f0*/  STG.E.64 desc[UR4][R2.64], R14 ;  /* 0x0000000e02007986 */ /* 0x000fe2000c101b04 */
[----:B------:R-:W-:Y:S05]  /*0300*/  EXIT ;  /* 0x000000000000794d */ /* 0x000fea0003800000 */
.L_x_0:
[----:B------:R-:W-:-:S00]  /*0310*/  BRA `(.L_x_0) ;  /* 0xfffffffc00fc7947 */ /* 0x000fc0000383ffff */
[----:B------:R-:W-:-:S00]  /*0320*/  NOP ;  /* 0x0000000000007918 */ /* 0x000fc00000000000 */
        /* <DEDUP_REMOVED lines=13> */
.L_x_1:


//--------------------- .nv.constant0.triton_poi_fused_add_div_leaky_relu_mul_6 --------------------------
	.section	.nv.constant0.triton_poi_fused_add_div_leaky_relu_mul_6,"a",@progbits
	.sectionflags	@""
	.align	4
.nv.constant0.triton_poi_fused_add_div_leaky_relu_mul_6:
	.zero		564
